//
// Generated by NVIDIA NVVM Compiler
//
// Compiler Build ID: CL-36424714
// Cuda compilation tools, release 13.0, V13.0.88
// Based on NVVM 20.0.0
//

.version 9.0
.target sm_100
.address_size 64

	// .globl	_Z19stream_const_kernelPfS_ii
.const .align 4 .b8 c_s[36] = {205, 204, 76, 62, 154, 153, 153, 190, 205, 204, 204, 62, 0, 0, 0, 63, 154, 153, 25, 63, 51, 51, 51, 63, 205, 204, 76, 191, 102, 102, 102, 191, 205, 204, 204, 61};

.visible .entry _Z19stream_const_kernelPfS_ii(
	.param .u64 .ptr .align 1 _Z19stream_const_kernelPfS_ii_param_0,
	.param .u64 .ptr .align 1 _Z19stream_const_kernelPfS_ii_param_1,
	.param .u32 _Z19stream_const_kernelPfS_ii_param_2,
	.param .u32 _Z19stream_const_kernelPfS_ii_param_3
)
{
	.reg .pred 	%p<11>;
	.reg .b32 	%r<20>;
	.reg .b32 	%f<28>;
	.reg .b64 	%rd<25>;

	ld.param.u64 	%rd1, [_Z19stream_const_kernelPfS_ii_param_0];
	ld.param.u64 	%rd2, [_Z19stream_const_kernelPfS_ii_param_1];
	ld.param.u32 	%r3, [_Z19stream_const_kernelPfS_ii_param_2];
	ld.param.u32 	%r4, [_Z19stream_const_kernelPfS_ii_param_3];
	mov.u32 	%r5, %ctaid.x;
	mov.u32 	%r6, %ntid.x;
	mov.u32 	%r7, %tid.x;
	mad.lo.s32 	%r1, %r5, %r6, %r7;
	mov.u32 	%r8, %ctaid.y;
	mov.u32 	%r9, %ntid.y;
	mov.u32 	%r10, %tid.y;
	mad.lo.s32 	%r2, %r8, %r9, %r10;
	setp.eq.s32 	%p4, %r2, 0;
	mov.pred 	%p10, 0;
	@%p4 bra 	$L__BB0_2;
	div.s32 	%r11, %r3, %r4;
	add.s32 	%r12, %r11, -1;
	setp.lt.s32 	%p10, %r2, %r12;
$L__BB0_2:
	setp.lt.s32 	%p5, %r1, 1;
	not.pred 	%p6, %p10;
	or.pred  	%p7, %p5, %p6;
	add.s32 	%r13, %r3, -1;
	setp.ge.s32 	%p8, %r1, %r13;
	or.pred  	%p9, %p7, %p8;
	@%p9 bra 	$L__BB0_4;
	cvta.to.global.u64 	%rd3, %rd1;
	ld.const.f32 	%f1, [c_s];
	add.s32 	%r14, %r2, -1;
	mul.lo.s32 	%r15, %r3, %r14;
	cvt.s64.s32 	%rd4, %r15;
	cvt.u64.u32 	%rd5, %r1;
	add.s64 	%rd6, %rd4, %rd5;
	shl.b64 	%rd7, %rd6, 2;
	add.s64 	%rd8, %rd3, %rd7;
	ld.global.f32 	%f2, [%rd8+-4];
	ld.const.f32 	%f3, [c_s+12];
	add.s32 	%r16, %r15, %r1;
	mul.wide.s32 	%rd9, %r16, 4;
	add.s64 	%rd10, %rd3, %rd9;
	ld.global.f32 	%f4, [%rd10];
	mul.f32 	%f5, %f3, %f4;
	fma.rn.f32 	%f6, %f1, %f2, %f5;
	ld.const.f32 	%f7, [c_s+24];
	ld.global.f32 	%f8, [%rd10+4];
	fma.rn.f32 	%f9, %f7, %f8, %f6;
	ld.const.f32 	%f10, [c_s+4];
	mul.lo.s32 	%r17, %r3, %r2;
	cvt.s64.s32 	%rd11, %r17;
	add.s64 	%rd12, %rd11, %rd5;
	shl.b64 	%rd13, %rd12, 2;
	add.s64 	%rd14, %rd3, %rd13;
	ld.global.f32 	%f11, [%rd14+-4];
	fma.rn.f32 	%f12, %f10, %f11, %f9;
	ld.const.f32 	%f13, [c_s+16];
	add.s32 	%r18, %r16, %r3;
	mul.wide.s32 	%rd15, %r3, 4;
	add.s64 	%rd16, %rd10, %rd15;
	ld.global.f32 	%f14, [%rd16];
	fma.rn.f32 	%f15, %f13, %f14, %f12;
	ld.const.f32 	%f16, [c_s+28];
	ld.global.f32 	%f17, [%rd16+4];
	fma.rn.f32 	%f18, %f16, %f17, %f15;
	ld.const.f32 	%f19, [c_s+8];
	add.s32 	%r19, %r17, %r3;
	cvt.s64.s32 	%rd17, %r19;
	add.s64 	%rd18, %rd17, %rd5;
	shl.b64 	%rd19, %rd18, 2;
	add.s64 	%rd20, %rd3, %rd19;
	ld.global.f32 	%f20, [%rd20+-4];
	fma.rn.f32 	%f21, %f19, %f20, %f18;
	ld.const.f32 	%f22, [c_s+20];
	add.s64 	%rd21, %rd16, %rd15;
	ld.global.f32 	%f23, [%rd21];
	fma.rn.f32 	%f24, %f22, %f23, %f21;
	ld.const.f32 	%f25, [c_s+32];
	ld.global.f32 	%f26, [%rd21+4];
	fma.rn.f32 	%f27, %f25, %f26, %f24;
	cvta.to.global.u64 	%rd22, %rd2;
	mul.wide.s32 	%rd23, %r18, 4;
	add.s64 	%rd24, %rd22, %rd23;
	st.global.f32 	[%rd24], %f27;
$L__BB0_4:
	ret;

}


// ===== COMPILED SASS (sm_100) =====

	.target	sm_100

	.elftype	@"ET_EXEC"


//--------------------- .note.nv.tkinfo           --------------------------
	.section	.note.nv.tkinfo,"",@"SHT_NOTE"
	.sectionflags	@"SHF_NOTE_NV_TKINFO"
	.tkinfo
        /*0018*/ 	.word	0x00000002
        /*0030*/ 	.string	""
        /*0030*/ 	.string	"ptxas"
        /*0030*/ 	.string	"Cuda compilation tools, release 13.0, V13.0.88"
        /*0030*/ 	.string	"Build cuda_13.0.r13.0/compiler.36424714_0"
        /*0030*/ 	.string	"-arch sm_100 -m 64 "



//--------------------- .note.nv.cuinfo           --------------------------
	.section	.note.nv.cuinfo,"",@"SHT_NOTE"
	.sectionflags	@"SHF_NOTE_NV_CUINFO"
        /*0018*/ 	.short	0x0002
        /*001a*/ 	.short	0x0064
        /*001c*/ 	.short	0x0082
	.zero		2


//--------------------- .nv.info                  --------------------------
	.section	.nv.info,"",@"SHT_CUDA_INFO"
	.align	4


	//----- nvinfo : EIATTR_REGCOUNT
	.align		4
        /*0000*/ 	.byte	0x04, 0x2f
        /*0002*/ 	.short	(.L_2 - .L_1)
	.align		4
.L_1:
        /*0004*/ 	.word	index@(_Z19stream_const_kernelPfS_ii)
        /*0008*/ 	.word	0x00000018


	//----- nvinfo : EIATTR_FRAME_SIZE
	.align		4
.L_2:
        /*000c*/ 	.byte	0x04, 0x11
        /*000e*/ 	.short	(.L_4 - .L_3)
	.align		4
.L_3:
        /*0010*/ 	.word	index@(_Z19stream_const_kernelPfS_ii)
        /*0014*/ 	.word	0x00000000


	//----- nvinfo : EIATTR_MIN_STACK_SIZE
	.align		4
.L_4:
        /*0018*/ 	.byte	0x04, 0x12
        /*001a*/ 	.short	(.L_6 - .L_5)
	.align		4
.L_5:
        /*001c*/ 	.word	index@(_Z19stream_const_kernelPfS_ii)
        /*0020*/ 	.word	0x00000000
.L_6:


//--------------------- .nv.compat                --------------------------
	.section	.nv.compat,"",@"SHT_CUDA_COMPAT_INFO"
	.align	4
        /*0000*/ 	.byte	0x02, 0x09, 0x00, 0x00, 0x02, 0x02, 0x01, 0x00, 0x02, 0x05, 0x05, 0x00, 0x03, 0x07, 0x01, 0x01
        /*0010*/ 	.byte	0x02, 0x03, 0x00, 0x00, 0x02, 0x06, 0x01, 0x00, 0x04, 0x0b, 0x08, 0x00, 0x09, 0x00, 0x00, 0x00
        /*0020*/ 	.byte	0x00, 0x00, 0x00, 0x00


//--------------------- .nv.info._Z19stream_const_kernelPfS_ii --------------------------
	.section	.nv.info._Z19stream_const_kernelPfS_ii,"",@"SHT_CUDA_INFO"
	.sectionflags	@""
	.align	4


	//----- nvinfo : EIATTR_CUDA_API_VERSION
	.align		4
        /*0000*/ 	.byte	0x04, 0x37
        /*0002*/ 	.short	(.L_8 - .L_7)
.L_7:
        /*0004*/ 	.word	0x00000082


	//----- nvinfo : EIATTR_KPARAM_INFO
	.align		4
.L_8:
        /*0008*/ 	.byte	0x04, 0x17
        /*000a*/ 	.short	(.L_10 - .L_9)
.L_9:
        /*000c*/ 	.word	0x00000000
        /*0010*/ 	.short	0x0003
        /*0012*/ 	.short	0x0014
        /*0014*/ 	.byte	0x00, 0xf0, 0x11, 0x00


	//----- nvinfo : EIATTR_KPARAM_INFO
	.align		4
.L_10:
        /*0018*/ 	.byte	0x04, 0x17
        /*001a*/ 	.short	(.L_12 - .L_11)
.L_11:
        /*001c*/ 	.word	0x00000000
        /*0020*/ 	.short	0x0002
        /*0022*/ 	.short	0x0010
        /*0024*/ 	.byte	0x00, 0xf0, 0x11, 0x00


	//----- nvinfo : EIATTR_KPARAM_INFO
	.align		4
.L_12:
        /*0028*/ 	.byte	0x04, 0x17
        /*002a*/ 	.short	(.L_14 - .L_13)
.L_13:
        /*002c*/ 	.word	0x00000000
        /*0030*/ 	.short	0x0001
        /*0032*/ 	.short	0x0008
        /*0034*/ 	.byte	0x00, 0xf5, 0x21, 0x00


	//----- nvinfo : EIATTR_KPARAM_INFO
	.align		4
.L_14:
        /*0038*/ 	.byte	0x04, 0x17
        /*003a*/ 	.short	(.L_16 - .L_15)
.L_15:
        /*003c*/ 	.word	0x00000000
        /*0040*/ 	.short	0x0000
        /*0042*/ 	.short	0x0000
        /*0044*/ 	.byte	0x00, 0xf5, 0x21, 0x00


	//----- nvinfo : EIATTR_SPARSE_MMA_MASK
	.align		4
.L_16:
        /*0048*/ 	.byte	0x03, 0x50
        /*004a*/ 	.short	0x0000


	//----- nvinfo : EIATTR_MAXREG_COUNT
	.align		4
        /*004c*/ 	.byte	0x03, 0x1b
        /*004e*/ 	.short	0x00ff


	//----- nvinfo : EIATTR_MERCURY_ISA_VERSION
	.align		4
        /*0050*/ 	.byte	0x03, 0x5f
        /*0052*/ 	.short	0x0101


	//----- nvinfo : EIATTR_VRC_CTA_INIT_COUNT
	.align		4
        /*0054*/ 	.byte	0x02, 0x4a
	.zero		1
	.zero		1


	//----- nvinfo : EIATTR_EXIT_INSTR_OFFSETS
	.align		4
        /*0058*/ 	.byte	0x04, 0x1c
        /*005a*/ 	.short	(.L_18 - .L_17)


	//   ....[0]....
.L_17:
        /*005c*/ 	.word	0x000002c0


	//   ....[1]....
        /*0060*/ 	.word	0x000005d0


	//----- nvinfo : EIATTR_CRS_STACK_SIZE
	.align		4
.L_18:
        /*0064*/ 	.byte	0x04, 0x1e
        /*0066*/ 	.short	(.L_20 - .L_19)
.L_19:
        /*0068*/ 	.word	0x00000000


	//----- nvinfo : EIATTR_CBANK_PARAM_SIZE
	.align		4
.L_20:
        /*006c*/ 	.byte	0x03, 0x19
        /*006e*/ 	.short	0x0018


	//----- nvinfo : EIATTR_PARAM_CBANK
	.align		4
        /*0070*/ 	.byte	0x04, 0x0a
        /*0072*/ 	.short	(.L_22 - .L_21)
	.align		4
.L_21:
        /*0074*/ 	.word	index@(.nv.constant0._Z19stream_const_kernelPfS_ii)
        /*0078*/ 	.short	0x0380
        /*007a*/ 	.short	0x0018


	//----- nvinfo : EIATTR_SW_WAR
	.align		4
.L_22:
        /*007c*/ 	.byte	0x04, 0x36
        /*007e*/ 	.short	(.L_24 - .L_23)
.L_23:
        /*0080*/ 	.word	0x00000008
.L_24:


//--------------------- .nv.callgraph             --------------------------
	.section	.nv.callgraph,"",@"SHT_CUDA_CALLGRAPH"
	.align	4
	.sectionentsize	8
	.align		4
        /*0000*/ 	.word	0x00000000
	.align		4
        /*0004*/ 	.word	0xffffffff
	.align		4
        /*0008*/ 	.word	0x00000000
	.align		4
        /*000c*/ 	.word	0xfffffffe
	.align		4
        /*0010*/ 	.word	0x00000000
	.align		4
        /*0014*/ 	.word	0xfffffffd
	.align		4
        /*0018*/ 	.word	0x00000000
	.align		4
        /*001c*/ 	.word	0xfffffffc


//--------------------- .nv.constant3             --------------------------
	.section	.nv.constant3,"a",@progbits
	.align	4
.nv.constant3:
	.type		c_s,@object
	.size		c_s,(.L_0 - c_s)
c_s:
        /*0000*/ 	.byte	0xcd, 0xcc, 0x4c, 0x3e, 0x9a, 0x99, 0x99, 0xbe, 0xcd, 0xcc, 0xcc, 0x3e, 0x00, 0x00, 0x00, 0x3f
        /*0010*/ 	.byte	0x9a, 0x99, 0x19, 0x3f, 0x33, 0x33, 0x33, 0x3f, 0xcd, 0xcc, 0x4c, 0xbf, 0x66, 0x66, 0x66, 0xbf
        /*0020*/ 	.byte	0xcd, 0xcc, 0xcc, 0x3d
.L_0:


//--------------------- .text._Z19stream_const_kernelPfS_ii --------------------------
	.section	.text._Z19stream_const_kernelPfS_ii,"ax",@progbits
	.align	128
        .global         _Z19stream_const_kernelPfS_ii
        .type           _Z19stream_const_kernelPfS_ii,@function
        .size           _Z19stream_const_kernelPfS_ii,(.L_x_3 - _Z19stream_const_kernelPfS_ii)
        .other          _Z19stream_const_kernelPfS_ii,@"STO_CUDA_ENTRY STV_DEFAULT"
_Z19stream_const_kernelPfS_ii:
.text._Z19stream_const_kernelPfS_ii:
[----:B------:R-:W-:Y:S01]  /*0000*/  LDC R1, c[0x0][0x37c] ;  /* 0x0000df00ff017b82 */ /* 0x000fe20000000800 */
[----:B------:R-:W0:Y:S07]  /*0010*/  S2R R4, SR_TID.Y ;  /* 0x0000000000047919 */ /* 0x000e2e0000002200 */
[----:B------:R-:W1:Y:S01]  /*0020*/  LDC R2, c[0x0][0x360] ;  /* 0x0000d800ff027b82 */ /* 0x000e620000000800 */
[----:B------:R-:W-:Y:S01]  /*0030*/  BSSY.RECONVERGENT B0, `(.L_x_0) ;  /* 0x0000026000007945 */ /* 0x000fe20003800200 */
[----:B------:R-:W-:Y:S01]  /*0040*/  PLOP3.LUT P0, PT, PT, PT, PT, 0x8, 0x80 ;  /* 0x000000000080781c */ /* 0x000fe20003f0e170 */
[----:B------:R-:W1:Y:S05]  /*0050*/  S2R R5, SR_TID.X ;  /* 0x0000000000057919 */ /* 0x000e6a0000002100 */
[----:B------:R-:W0:Y:S08]  /*0060*/  S2UR UR5, SR_CTAID.Y ;  /* 0x00000000000579c3 */ /* 0x000e300000002600 */
[----:B------:R-:W0:Y:S08]  /*0070*/  LDC R3, c[0x0][0x364] ;  /* 0x0000d900ff037b82 */ /* 0x000e300000000800 */
[----:B------:R-:W1:Y:S08]  /*0080*/  S2UR UR4, SR_CTAID.X ;  /* 0x00000000000479c3 */ /* 0x000e700000002500 */
[----:B------:R-:W2:Y:S01]  /*0090*/  LDC R0, c[0x0][0x390] ;  /* 0x0000e400ff007b82 */ /* 0x000ea20000000800 */
[----:B0-----:R-:W-:-:S05]  /*00a0*/  IMAD R3, R3, UR5, R4 ;  /* 0x0000000503037c24 */ /* 0x001fca000f8e0204 */
[----:B------:R-:W-:Y:S01]  /*00b0*/  ISETP.NE.AND P1, PT, R3, RZ, PT ;  /* 0x000000ff0300720c */ /* 0x000fe20003f25270 */
[----:B-1----:R-:W-:Y:S02]  /*00c0*/  IMAD R2, R2, UR4, R5 ;  /* 0x0000000402027c24 */ /* 0x002fe4000f8e0205 */
[----:B--2---:R-:W-:-:S10]  /*00d0*/  VIADD R9, R0, 0xffffffff ;  /* 0xffffffff00097836 */ /* 0x004fd40000000000 */
[----:B------:R-:W-:Y:S05]  /*00e0*/  @!P1 BRA `(.L_x_1) ;  /* 0x0000000000689947 */ /* 0x000fea0003800000 */
[----:B------:R-:W0:Y:S02]  /*00f0*/  LDC.64 R4, c[0x0][0x390] ;  /* 0x0000e400ff047b82 */ /* 0x000e240000000a00 */
[----:B0-----:R-:W-:-:S04]  /*0100*/  IABS R11, R5 ;  /* 0x00000005000b7213 */ /* 0x001fc80000000000 */
[----:B------:R-:W0:Y:S08]  /*0110*/  I2F.RP R8, R11 ;  /* 0x0000000b00087306 */ /* 0x000e300000209400 */
[----:B0-----:R-:W0:Y:S02]  /*0120*/  MUFU.RCP R8, R8 ;  /* 0x0000000800087308 */ /* 0x001e240000001000 */
[----:B0-----:R-:W-:-:S06]  /*0130*/  VIADD R6, R8, 0xffffffe ;  /* 0x0ffffffe08067836 */ /* 0x001fcc0000000000 */
[----:B------:R0:W1:Y:S02]  /*0140*/  F2I.FTZ.U32.TRUNC.NTZ R7, R6 ;  /* 0x0000000600077305 */ /* 0x000064000021f000 */
[----:B0-----:R-:W-:Y:S01]  /*0150*/  IMAD.MOV.U32 R6, RZ, RZ, RZ ;  /* 0x000000ffff067224 */ /* 0x001fe200078e00ff */
[----:B-1----:R-:W-:-:S05]  /*0160*/  IADD3 R10, PT, PT, RZ, -R7, RZ ;  /* 0x80000007ff0a7210 */ /* 0x002fca0007ffe0ff */
[----:B------:R-:W-:Y:S01]  /*0170*/  IMAD R13, R10, R11, RZ ;  /* 0x0000000b0a0d7224 */ /* 0x000fe200078e02ff */
[----:B------:R-:W-:Y:S02]  /*0180*/  IABS R10, R4 ;  /* 0x00000004000a7213 */ /* 0x000fe40000000000 */
[----:B------:R-:W-:Y:S01]  /*0190*/  LOP3.LUT R4, R4, R5, RZ, 0x3c, !PT ;  /* 0x0000000504047212 */ /* 0x000fe200078e3cff */
[----:B------:R-:W-:-:S03]  /*01a0*/  IMAD.HI.U32 R7, R7, R13, R6 ;  /* 0x0000000d07077227 */ /* 0x000fc600078e0006 */
[----:B------:R-:W-:-:S03]  /*01b0*/  ISETP.GE.AND P1, PT, R4, RZ, PT ;  /* 0x000000ff0400720c */ /* 0x000fc60003f26270 */
[----:B------:R-:W-:-:S04]  /*01c0*/  IMAD.HI.U32 R7, R7, R10, RZ ;  /* 0x0000000a07077227 */ /* 0x000fc800078e00ff */
[----:B------:R-:W-:-:S04]  /*01d0*/  IMAD.MOV R8, RZ, RZ, -R7 ;  /* 0x000000ffff087224 */ /* 0x000fc800078e0a07 */
[----:B------:R-:W-:-:S05]  /*01e0*/  IMAD R8, R11, R8, R10 ;  /* 0x000000080b087224 */ /* 0x000fca00078e020a */
[----:B------:R-:W-:-:S13]  /*01f0*/  ISETP.GT.U32.AND P2, PT, R11, R8, PT ;  /* 0x000000080b00720c */ /* 0x000fda0003f44070 */
[-C--:B------:R-:W-:Y:S01]  /*0200*/  @!P2 IADD3 R8, PT, PT, R8, -R11.reuse, RZ ;  /* 0x8000000b0808a210 */ /* 0x080fe20007ffe0ff */
[----:B------:R-:W-:Y:S01]  /*0210*/  @!P2 VIADD R7, R7, 0x1 ;  /* 0x000000010707a836 */ /* 0x000fe20000000000 */
[----:B------:R-:W-:Y:S02]  /*0220*/  ISETP.NE.AND P2, PT, R5, RZ, PT ;  /* 0x000000ff0500720c */ /* 0x000fe40003f45270 */
[----:B------:R-:W-:-:S13]  /*0230*/  ISETP.GE.U32.AND P0, PT, R8, R11, PT ;  /* 0x0000000b0800720c */ /* 0x000fda0003f06070 */
[----:B------:R-:W-:-:S05]  /*0240*/  @P0 IADD3 R7, PT, PT, R7, 0x1, RZ ;  /* 0x0000000107070810 */ /* 0x000fca0007ffe0ff */
[----:B------:R-:W-:Y:S01]  /*0250*/  @!P1 IMAD.MOV R7, RZ, RZ, -R7 ;  /* 0x000000ffff079224 */ /* 0x000fe200078e0a07 */
[----:B------:R-:W-:-:S04]  /*0260*/  @!P2 LOP3.LUT R7, RZ, R5, RZ, 0x33, !PT ;  /* 0x00000005ff07a212 */ /* 0x000fc800078e33ff */
[----:B------:R-:W-:-:S04]  /*0270*/  IADD3 R4, PT, PT, R7, -0x1, RZ ;  /* 0xffffffff07047810 */ /* 0x000fc80007ffe0ff */
[----:B------:R-:W-:-:S13]  /*0280*/  ISETP.LT.AND P0, PT, R3, R4, PT ;  /* 0x000000040300720c */ /* 0x000fda0003f01270 */
.L_x_1:
[----:B------:R-:W-:Y:S05]  /*0290*/  BSYNC.RECONVERGENT B0 ;  /* 0x0000000000007941 */ /* 0x000fea0003800200 */
.L_x_0:
[----:B------:R-:W-:-:S04]  /*02a0*/  ISETP.LT.OR P0, PT, R2, 0x1, !P0 ;  /* 0x000000010200780c */ /* 0x000fc80004701670 */
[----:B------:R-:W-:-:S13]  /*02b0*/  ISETP.GE.OR P0, PT, R2, R9, P0 ;  /* 0x000000090200720c */ /* 0x000fda0000706670 */
[----:B------:R-:W-:Y:S05]  /*02c0*/  @P0 EXIT ;  /* 0x000000000000094d */ /* 0x000fea0003800000 */
[----:B------:R-:W0:Y:S01]  /*02d0*/  LDC.64 R4, c[0x0][0x380] ;  /* 0x0000e000ff047b82 */ /* 0x000e220000000a00 */
[----:B------:R-:W1:Y:S01]  /*02e0*/  LDCU.64 UR6, c[0x0][0x380] ;  /* 0x00007000ff0677ac */ /* 0x000e620008000a00 */
[C---:B------:R-:W-:Y:S02]  /*02f0*/  VIADD R7, R3.reuse, 0xffffffff ;  /* 0xffffffff03077836 */ /* 0x040fe40000000000 */
[-C--:B------:R-:W-:Y:S01]  /*0300*/  IMAD R11, R3, R0.reuse, RZ ;  /* 0x00000000030b7224 */ /* 0x080fe200078e02ff */
[----:B------:R-:W2:Y:S01]  /*0310*/  LDCU.64 UR4, c[0x0][0x358] ;  /* 0x00006b00ff0477ac */ /* 0x000ea20008000a00 */
[----:B------:R-:W-:-:S03]  /*0320*/  IMAD R7, R7, R0, RZ ;  /* 0x0000000007077224 */ /* 0x000fc600078e02ff */
[C---:B------:R-:W-:Y:S01]  /*0330*/  IADD3 R9, P1, PT, R2.reuse, R11, RZ ;  /* 0x0000000b02097210 */ /* 0x040fe20007f3e0ff */
[----:B------:R-:W3:Y:S01]  /*0340*/  LDCU.128 UR8, c[0x3][URZ] ;  /* 0x00c00000ff0877ac */ /* 0x000ee20008000c00 */
[CC--:B------:R-:W-:Y:S02]  /*0350*/  IADD3 R6, P0, PT, R2.reuse, R7.reuse, RZ ;  /* 0x0000000702067210 */ /* 0x0c0fe40007f1e0ff */
[----:B------:R-:W-:Y:S01]  /*0360*/  IADD3 R3, PT, PT, R2, R7, RZ ;  /* 0x0000000702037210 */ /* 0x000fe20007ffe0ff */
[----:B------:R-:W4:Y:S01]  /*0370*/  LDCU.128 UR12, c[0x3][0x10] ;  /* 0x00c00200ff0c77ac */ /* 0x000f220008000c00 */
[----:B------:R-:W-:Y:S02]  /*0380*/  LEA.HI.X.SX32 R7, R7, RZ, 0x1, P0 ;  /* 0x000000ff07077211 */ /* 0x000fe400000f0eff */
[C---:B------:R-:W-:Y:S02]  /*0390*/  LEA.HI.X.SX32 R10, R11.reuse, RZ, 0x1, P1 ;  /* 0x000000ff0b0a7211 */ /* 0x040fe400008f0eff */
[----:B-1----:R-:W-:Y:S01]  /*03a0*/  LEA R14, P0, R6, UR6, 0x2 ;  /* 0x00000006060e7c11 */ /* 0x002fe2000f8010ff */
[----:B------:R-:W-:Y:S01]  /*03b0*/  IMAD.IADD R13, R11, 0x1, R0 ;  /* 0x000000010b0d7824 */ /* 0x000fe200078e0200 */
[----:B------:R-:W-:-:S02]  /*03c0*/  LEA R8, P1, R9, UR6, 0x2 ;  /* 0x0000000609087c11 */ /* 0x000fc4000f8210ff */
[----:B------:R-:W-:Y:S01]  /*03d0*/  LEA.HI.X R15, R6, UR7, R7, 0x2, P0 ;  /* 0x00000007060f7c11 */ /* 0x000fe200080f1407 */
[----:B0-----:R-:W-:Y:S01]  /*03e0*/  IMAD.WIDE R4, R3, 0x4, R4 ;  /* 0x0000000403047825 */ /* 0x001fe200078e0204 */
[----:B------:R-:W-:-:S03]  /*03f0*/  LEA.HI.X R9, R9, UR7, R10, 0x2, P1 ;  /* 0x0000000709097c11 */ /* 0x000fc600088f140a */
[----:B--2---:R-:W2:Y:S04]  /*0400*/  LDG.E R14, desc[UR4][R14.64+-0x4] ;  /* 0xfffffc040e0e7981 */ /* 0x004ea8000c1e1900 */
[----:B------:R-:W3:Y:S01]  /*0410*/  LDG.E R6, desc[UR4][R4.64] ;  /* 0x0000000404067981 */ /* 0x000ee2000c1e1900 */
[----:B------:R-:W-:-:S03]  /*0420*/  IADD3 R12, P0, PT, R2, R13, RZ ;  /* 0x0000000d020c7210 */ /* 0x000fc60007f1e0ff */
[----:B------:R3:W4:Y:S01]  /*0430*/  LDG.E R7, desc[UR4][R4.64+0x4] ;  /* 0x0000040404077981 */ /* 0x000722000c1e1900 */
[----:B------:R-:W-:Y:S01]  /*0440*/  IMAD.WIDE R10, R0, 0x4, R4 ;  /* 0x00000004000a7825 */ /* 0x000fe200078e0204 */
[----:B------:R-:W-:Y:S02]  /*0450*/  LEA.HI.X.SX32 R13, R13, RZ, 0x1, P0 ;  /* 0x000000ff0d0d7211 */ /* 0x000fe400000f0eff */
[----:B------:R-:W5:Y:S01]  /*0460*/  LDG.E R8, desc[UR4][R8.64+-0x4] ;  /* 0xfffffc0408087981 */ /* 0x000f62000c1e1900 */
[C---:B------:R-:W-:Y:S01]  /*0470*/  LEA R16, P0, R12.reuse, UR6, 0x2 ;  /* 0x000000060c107c11 */ /* 0x040fe2000f8010ff */
[----:B------:R-:W0:Y:S02]  /*0480*/  LDCU UR6, c[0x3][0x20] ;  /* 0x00c00400ff0677ac */ /* 0x000e240008000800 */
[----:B------:R-:W5:Y:S01]  /*0490*/  LDG.E R2, desc[UR4][R10.64] ;  /* 0x000000040a027981 */ /* 0x000f62000c1e1900 */
[----:B------:R-:W-:-:S03]  /*04a0*/  LEA.HI.X R17, R12, UR7, R13, 0x2, P0 ;  /* 0x000000070c117c11 */ /* 0x000fc600080f140d */
[----:B------:R-:W5:Y:S01]  /*04b0*/  LDG.E R19, desc[UR4][R10.64+0x4] ;  /* 0x000004040a137981 */ /* 0x000f62000c1e1900 */
[----:B------:R-:W-:-:S03]  /*04c0*/  IMAD.WIDE R12, R0, 0x4, R10 ;  /* 0x00000004000c7825 */ /* 0x000fc600078e020a */
[----:B------:R-:W5:Y:S04]  /*04d0*/  LDG.E R17, desc[UR4][R16.64+-0x4] ;  /* 0xfffffc0410117981 */ /* 0x000f68000c1e1900 */
[----:B------:R-:W5:Y:S04]  /*04e0*/  LDG.E R15, desc[UR4][R12.64] ;  /* 0x000000040c0f7981 */ /* 0x000f68000c1e1900 */
[----:B------:R-:W0:Y:S01]  /*04f0*/  LDG.E R21, desc[UR4][R12.64+0x4] ;  /* 0x000004040c157981 */ /* 0x000e22000c1e1900 */
[----:B------:R-:W-:Y:S01]  /*0500*/  IADD3 R3, PT, PT, R3, R0, RZ ;  /* 0x0000000003037210 */ /* 0x000fe20007ffe0ff */
[----:B---3--:R-:W-:-:S04]  /*0510*/  FMUL R5, R6, UR11 ;  /* 0x0000000b06057c20 */ /* 0x008fc80008400000 */
[----:B--2---:R-:W-:Y:S02]  /*0520*/  FFMA R14, R14, UR8, R5 ;  /* 0x000000080e0e7c23 */ /* 0x004fe40008000005 */
[----:B------:R-:W1:Y:S02]  /*0530*/  LDC.64 R4, c[0x0][0x388] ;  /* 0x0000e200ff047b82 */ /* 0x000e640000000a00 */
[----:B----4-:R-:W-:-:S04]  /*0540*/  FFMA R7, R7, UR14, R14 ;  /* 0x0000000e07077c23 */ /* 0x010fc8000800000e */
[----:B-----5:R-:W-:-:S04]  /*0550*/  FFMA R7, R8, UR9, R7 ;  /* 0x0000000908077c23 */ /* 0x020fc80008000007 */
[----:B------:R-:W-:-:S04]  /*0560*/  FFMA R2, R2, UR12, R7 ;  /* 0x0000000c02027c23 */ /* 0x000fc80008000007 */
[----:B------:R-:W-:-:S04]  /*0570*/  FFMA R2, R19, UR15, R2 ;  /* 0x0000000f13027c23 */ /* 0x000fc80008000002 */
[----:B------:R-:W-:-:S04]  /*0580*/  FFMA R2, R17, UR10, R2 ;  /* 0x0000000a11027c23 */ /* 0x000fc80008000002 */
[----:B------:R-:W-:Y:S01]  /*0590*/  FFMA R2, R15, UR13, R2 ;  /* 0x0000000d0f027c23 */ /* 0x000fe20008000002 */
[----:B-1----:R-:W-:-:S04]  /*05a0*/  IMAD.WIDE R4, R3, 0x4, R4 ;  /* 0x0000000403047825 */ /* 0x002fc800078e0204 */
[----:B0-----:R-:W-:-:S05]  /*05b0*/  FFMA R21, R21, UR6, R2 ;  /* 0x0000000615157c23 */ /* 0x001fca0008000002 */
[----:B------:R-:W-:Y:S01]  /*05c0*/  STG.E desc[UR4][R4.64], R21 ;  /* 0x0000001504007986 */ /* 0x000fe2000c101904 */
[----:B------:R-:W-:Y:S05]  /*05d0*/  EXIT ;  /* 0x000000000000794d */ /* 0x000fea0003800000 */
.L_x_2:
[----:B------:R-:W-:-:S00]  /*05e0*/  BRA `(.L_x_2) ;  /* 0xfffffffc00fc7947 */ /* 0x000fc0000383ffff */
[----:B------:R-:W-:-:S00]  /*05f0*/  NOP ;  /* 0x0000000000007918 */ /* 0x000fc00000000000 */
        /* <DEDUP_REMOVED lines=8> */
.L_x_3:


//--------------------- .nv.shared.reserved.0     --------------------------
	.section	.nv.shared.reserved.0,"aw",@nobits
	.weak		__nv_reservedSMEM_offset_0_alias
	.size		__nv_reservedSMEM_offset_0_alias, 0, 64
	.other		__nv_reservedSMEM_offset_0_alias,@"STO_CUDA_RESERVED_SHARED STV_DEFAULT"
__nv_reservedSMEM_offset_0_alias:
	.zero		0
	.zero		64


//--------------------- .nv.constant0._Z19stream_const_kernelPfS_ii --------------------------
	.section	.nv.constant0._Z19stream_const_kernelPfS_ii,"a",@progbits
	.sectionflags	@""
	.align	4
.nv.constant0._Z19stream_const_kernelPfS_ii:
	.zero		920


//--------------------- SYMBOLS --------------------------

	.type		.nv.reservedSmem.offset0,@object
	.size		.nv.reservedSmem.offset0,0x4
